//
// Generated by NVIDIA NVVM Compiler
//
// Compiler Build ID: CL-36424714
// Cuda compilation tools, release 13.0, V13.0.88
// Based on NVVM 20.0.0
//

.version 9.0
.target sm_100
.address_size 64

	// .globl	_Z13simpleKernel1Pf

.visible .entry _Z13simpleKernel1Pf(
	.param .u64 .ptr .align 1 _Z13simpleKernel1Pf_param_0
)
{
	.reg .pred 	%p<2>;
	.reg .b32 	%r<5>;
	.reg .b32 	%f<3>;
	.reg .b64 	%rd<5>;

	ld.param.u64 	%rd1, [_Z13simpleKernel1Pf_param_0];
	mov.u32 	%r2, %ctaid.x;
	mov.u32 	%r3, %ntid.x;
	mov.u32 	%r4, %tid.x;
	mad.lo.s32 	%r1, %r2, %r3, %r4;
	setp.gt.s32 	%p1, %r1, 99999999;
	@%p1 bra 	$L__BB0_2;
	cvta.to.global.u64 	%rd2, %rd1;
	mul.wide.s32 	%rd3, %r1, 4;
	add.s64 	%rd4, %rd2, %rd3;
	ld.global.f32 	%f1, [%rd4];
	add.f32 	%f2, %f1, 0f3F800000;
	st.global.f32 	[%rd4], %f2;
$L__BB0_2:
	ret;

}
	// .globl	_Z13simpleKernel2Pf
.visible .entry _Z13simpleKernel2Pf(
	.param .u64 .ptr .align 1 _Z13simpleKernel2Pf_param_0
)
{
	.reg .pred 	%p<2>;
	.reg .b32 	%r<5>;
	.reg .b32 	%f<3>;
	.reg .b64 	%rd<5>;

	ld.param.u64 	%rd1, [_Z13simpleKernel2Pf_param_0];
	mov.u32 	%r2, %ctaid.x;
	mov.u32 	%r3, %ntid.x;
	mov.u32 	%r4, %tid.x;
	mad.lo.s32 	%r1, %r2, %r3, %r4;
	setp.gt.s32 	%p1, %r1, 99999999;
	@%p1 bra 	$L__BB1_2;
	cvta.to.global.u64 	%rd2, %rd1;
	mul.wide.s32 	%rd3, %r1, 4;
	add.s64 	%rd4, %rd2, %rd3;
	ld.global.f32 	%f1, [%rd4];
	add.f32 	%f2, %f1, %f1;
	st.global.f32 	[%rd4], %f2;
$L__BB1_2:
	ret;

}


// ===== COMPILED SASS (sm_100) =====

	.target	sm_100

	.elftype	@"ET_EXEC"


//--------------------- .note.nv.tkinfo           --------------------------
	.section	.note.nv.tkinfo,"",@"SHT_NOTE"
	.sectionflags	@"SHF_NOTE_NV_TKINFO"
	.tkinfo
        /*0018*/ 	.word	0x00000002
        /*0030*/ 	.string	""
        /*0030*/ 	.string	"ptxas"
        /*0030*/ 	.string	"Cuda compilation tools, release 13.0, V13.0.88"
        /*0030*/ 	.string	"Build cuda_13.0.r13.0/compiler.36424714_0"
        /*0030*/ 	.string	"-arch sm_100 -m 64 "



//--------------------- .note.nv.cuinfo           --------------------------
	.section	.note.nv.cuinfo,"",@"SHT_NOTE"
	.sectionflags	@"SHF_NOTE_NV_CUINFO"
        /*0018*/ 	.short	0x0002
        /*001a*/ 	.short	0x0064
        /*001c*/ 	.short	0x0082
	.zero		2


//--------------------- .nv.info                  --------------------------
	.section	.nv.info,"",@"SHT_CUDA_INFO"
	.align	4


	//----- nvinfo : EIATTR_REGCOUNT
	.align		4
        /*0000*/ 	.byte	0x04, 0x2f
        /*0002*/ 	.short	(.L_1 - .L_0)
	.align		4
.L_0:
        /*0004*/ 	.word	index@(_Z13simpleKernel1Pf)
        /*0008*/ 	.word	0x00000008


	//----- nvinfo : EIATTR_FRAME_SIZE
	.align		4
.L_1:
        /*000c*/ 	.byte	0x04, 0x11
        /*000e*/ 	.short	(.L_3 - .L_2)
	.align		4
.L_2:
        /*0010*/ 	.word	index@(_Z13simpleKernel1Pf)
        /*0014*/ 	.word	0x00000000


	//----- nvinfo : EIATTR_REGCOUNT
	.align		4
.L_3:
        /*0018*/ 	.byte	0x04, 0x2f
        /*001a*/ 	.short	(.L_5 - .L_4)
	.align		4
.L_4:
        /*001c*/ 	.word	index@(_Z13simpleKernel2Pf)
        /*0020*/ 	.word	0x00000008


	//----- nvinfo : EIATTR_FRAME_SIZE
	.align		4
.L_5:
        /*0024*/ 	.byte	0x04, 0x11
        /*0026*/ 	.short	(.L_7 - .L_6)
	.align		4
.L_6:
        /*0028*/ 	.word	index@(_Z13simpleKernel2Pf)
        /*002c*/ 	.word	0x00000000


	//----- nvinfo : EIATTR_MIN_STACK_SIZE
	.align		4
.L_7:
        /*0030*/ 	.byte	0x04, 0x12
        /*0032*/ 	.short	(.L_9 - .L_8)
	.align		4
.L_8:
        /*0034*/ 	.word	index@(_Z13simpleKernel2Pf)
        /*0038*/ 	.word	0x00000000


	//----- nvinfo : EIATTR_MIN_STACK_SIZE
	.align		4
.L_9:
        /*003c*/ 	.byte	0x04, 0x12
        /*003e*/ 	.short	(.L_11 - .L_10)
	.align		4
.L_10:
        /*0040*/ 	.word	index@(_Z13simpleKernel1Pf)
        /*0044*/ 	.word	0x00000000
.L_11:


//--------------------- .nv.compat                --------------------------
	.section	.nv.compat,"",@"SHT_CUDA_COMPAT_INFO"
	.align	4
        /*0000*/ 	.byte	0x02, 0x09, 0x00, 0x00, 0x02, 0x02, 0x01, 0x00, 0x02, 0x05, 0x05, 0x00, 0x03, 0x07, 0x01, 0x01
        /*0010*/ 	.byte	0x02, 0x03, 0x00, 0x00, 0x02, 0x06, 0x01, 0x00, 0x04, 0x0b, 0x08, 0x00, 0x09, 0x00, 0x00, 0x00
        /*0020*/ 	.byte	0x00, 0x00, 0x00, 0x00


//--------------------- .nv.info._Z13simpleKernel2Pf --------------------------
	.section	.nv.info._Z13simpleKernel2Pf,"",@"SHT_CUDA_INFO"
	.sectionflags	@""
	.align	4


	//----- nvinfo : EIATTR_CUDA_API_VERSION
	.align		4
        /*0000*/ 	.byte	0x04, 0x37
        /*0002*/ 	.short	(.L_13 - .L_12)
.L_12:
        /*0004*/ 	.word	0x00000082


	//----- nvinfo : EIATTR_KPARAM_INFO
	.align		4
.L_13:
        /*0008*/ 	.byte	0x04, 0x17
        /*000a*/ 	.short	(.L_15 - .L_14)
.L_14:
        /*000c*/ 	.word	0x00000000
        /*0010*/ 	.short	0x0000
        /*0012*/ 	.short	0x0000
        /*0014*/ 	.byte	0x00, 0xf5, 0x21, 0x00


	//----- nvinfo : EIATTR_SPARSE_MMA_MASK
	.align		4
.L_15:
        /*0018*/ 	.byte	0x03, 0x50
        /*001a*/ 	.short	0x0000


	//----- nvinfo : EIATTR_MAXREG_COUNT
	.align		4
        /*001c*/ 	.byte	0x03, 0x1b
        /*001e*/ 	.short	0x00ff


	//----- nvinfo : EIATTR_MERCURY_ISA_VERSION
	.align		4
        /*0020*/ 	.byte	0x03, 0x5f
        /*0022*/ 	.short	0x0101


	//----- nvinfo : EIATTR_VRC_CTA_INIT_COUNT
	.align		4
        /*0024*/ 	.byte	0x02, 0x4a
	.zero		1
	.zero		1


	//----- nvinfo : EIATTR_EXIT_INSTR_OFFSETS
	.align		4
        /*0028*/ 	.byte	0x04, 0x1c
        /*002a*/ 	.short	(.L_17 - .L_16)


	//   ....[0]....
.L_16:
        /*002c*/ 	.word	0x00000060


	//   ....[1]....
        /*0030*/ 	.word	0x000000d0


	//----- nvinfo : EIATTR_CBANK_PARAM_SIZE
	.align		4
.L_17:
        /*0034*/ 	.byte	0x03, 0x19
        /*0036*/ 	.short	0x0008


	//----- nvinfo : EIATTR_PARAM_CBANK
	.align		4
        /*0038*/ 	.byte	0x04, 0x0a
        /*003a*/ 	.short	(.L_19 - .L_18)
	.align		4
.L_18:
        /*003c*/ 	.word	index@(.nv.constant0._Z13simpleKernel2Pf)
        /*0040*/ 	.short	0x0380
        /*0042*/ 	.short	0x0008


	//----- nvinfo : EIATTR_SW_WAR
	.align		4
.L_19:
        /*0044*/ 	.byte	0x04, 0x36
        /*0046*/ 	.short	(.L_21 - .L_20)
.L_20:
        /*0048*/ 	.word	0x00000008
.L_21:


//--------------------- .nv.info._Z13simpleKernel1Pf --------------------------
	.section	.nv.info._Z13simpleKernel1Pf,"",@"SHT_CUDA_INFO"
	.sectionflags	@""
	.align	4


	//----- nvinfo : EIATTR_CUDA_API_VERSION
	.align		4
        /*0000*/ 	.byte	0x04, 0x37
        /*0002*/ 	.short	(.L_23 - .L_22)
.L_22:
        /*0004*/ 	.word	0x00000082


	//----- nvinfo : EIATTR_KPARAM_INFO
	.align		4
.L_23:
        /*0008*/ 	.byte	0x04, 0x17
        /*000a*/ 	.short	(.L_25 - .L_24)
.L_24:
        /*000c*/ 	.word	0x00000000
        /*0010*/ 	.short	0x0000
        /*0012*/ 	.short	0x0000
        /*0014*/ 	.byte	0x00, 0xf5, 0x21, 0x00


	//----- nvinfo : EIATTR_SPARSE_MMA_MASK
	.align		4
.L_25:
        /*0018*/ 	.byte	0x03, 0x50
        /*001a*/ 	.short	0x0000


	//----- nvinfo : EIATTR_MAXREG_COUNT
	.align		4
        /*001c*/ 	.byte	0x03, 0x1b
        /*001e*/ 	.short	0x00ff


	//----- nvinfo : EIATTR_MERCURY_ISA_VERSION
	.align		4
        /*0020*/ 	.byte	0x03, 0x5f
        /*0022*/ 	.short	0x0101


	//----- nvinfo : EIATTR_VRC_CTA_INIT_COUNT
	.align		4
        /*0024*/ 	.byte	0x02, 0x4a
	.zero		1
	.zero		1


	//----- nvinfo : EIATTR_EXIT_INSTR_OFFSETS
	.align		4
        /*0028*/ 	.byte	0x04, 0x1c
        /*002a*/ 	.short	(.L_27 - .L_26)


	//   ....[0]....
.L_26:
        /*002c*/ 	.word	0x00000060


	//   ....[1]....
        /*0030*/ 	.word	0x000000d0


	//----- nvinfo : EIATTR_CBANK_PARAM_SIZE
	.align		4
.L_27:
        /*0034*/ 	.byte	0x03, 0x19
        /*0036*/ 	.short	0x0008


	//----- nvinfo : EIATTR_PARAM_CBANK
	.align		4
        /*0038*/ 	.byte	0x04, 0x0a
        /*003a*/ 	.short	(.L_29 - .L_28)
	.align		4
.L_28:
        /*003c*/ 	.word	index@(.nv.constant0._Z13simpleKernel1Pf)
        /*0040*/ 	.short	0x0380
        /*0042*/ 	.short	0x0008


	//----- nvinfo : EIATTR_SW_WAR
	.align		4
.L_29:
        /*0044*/ 	.byte	0x04, 0x36
        /*0046*/ 	.short	(.L_31 - .L_30)
.L_30:
        /*0048*/ 	.word	0x00000008
.L_31:


//--------------------- .nv.callgraph             --------------------------
	.section	.nv.callgraph,"",@"SHT_CUDA_CALLGRAPH"
	.align	4
	.sectionentsize	8
	.align		4
        /*0000*/ 	.word	0x00000000
	.align		4
        /*0004*/ 	.word	0xffffffff
	.align		4
        /*0008*/ 	.word	0x00000000
	.align		4
        /*000c*/ 	.word	0xfffffffe
	.align		4
        /*0010*/ 	.word	0x00000000
	.align		4
        /*0014*/ 	.word	0xfffffffd
	.align		4
        /*0018*/ 	.word	0x00000000
	.align		4
        /*001c*/ 	.word	0xfffffffc


//--------------------- .text._Z13simpleKernel2Pf --------------------------
	.section	.text._Z13simpleKernel2Pf,"ax",@progbits
	.align	128
        .global         _Z13simpleKernel2Pf
        .type           _Z13simpleKernel2Pf,@function
        .size           _Z13simpleKernel2Pf,(.L_x_2 - _Z13simpleKernel2Pf)
        .other          _Z13simpleKernel2Pf,@"STO_CUDA_ENTRY STV_DEFAULT"
_Z13simpleKernel2Pf:
.text._Z13simpleKernel2Pf:
[----:B------:R-:W-:Y:S01]  /*0000*/  LDC R1, c[0x0][0x37c] ;  /* 0x0000df00ff017b82 */ /* 0x000fe20000000800 */
[----:B------:R-:W0:Y:S07]  /*0010*/  S2R R0, SR_TID.X ;  /* 0x0000000000007919 */ /* 0x000e2e0000002100 */
[----:B------:R-:W0:Y:S08]  /*0020*/  S2UR UR4, SR_CTAID.X ;  /* 0x00000000000479c3 */ /* 0x000e300000002500 */
[----:B------:R-:W0:Y:S02]  /*0030*/  LDC R5, c[0x0][0x360] ;  /* 0x0000d800ff057b82 */ /* 0x000e240000000800 */
[----:B0-----:R-:W-:-:S05]  /*0040*/  IMAD R5, R5, UR4, R0 ;  /* 0x0000000405057c24 */ /* 0x001fca000f8e0200 */
[----:B------:R-:W-:-:S13]  /*0050*/  ISETP.GT.AND P0, PT, R5, 0x5f5e0ff, PT ;  /* 0x05f5e0ff0500780c */ /* 0x000fda0003f04270 */
[----:B------:R-:W-:Y:S05]  /*0060*/  @P0 EXIT ;  /* 0x000000000000094d */ /* 0x000fea0003800000 */
[----:B------:R-:W0:Y:S01]  /*0070*/  LDC.64 R2, c[0x0][0x380] ;  /* 0x0000e000ff027b82 */ /* 0x000e220000000a00 */
[----:B------:R-:W1:Y:S01]  /*0080*/  LDCU.64 UR4, c[0x0][0x358] ;  /* 0x00006b00ff0477ac */ /* 0x000e620008000a00 */
[----:B0-----:R-:W-:-:S05]  /*0090*/  IMAD.WIDE R2, R5, 0x4, R2 ;  /* 0x0000000405027825 */ /* 0x001fca00078e0202 */
[----:B-1----:R-:W2:Y:S02]  /*00a0*/  LDG.E R0, desc[UR4][R2.64] ;  /* 0x0000000402007981 */ /* 0x002ea4000c1e1900 */
[----:B--2---:R-:W-:-:S05]  /*00b0*/  FADD R5, R0, R0 ;  /* 0x0000000000057221 */ /* 0x004fca0000000000 */
[----:B------:R-:W-:Y:S01]  /*00c0*/  STG.E desc[UR4][R2.64], R5 ;  /* 0x0000000502007986 */ /* 0x000fe2000c101904 */
[----:B------:R-:W-:Y:S05]  /*00d0*/  EXIT ;  /* 0x000000000000794d */ /* 0x000fea0003800000 */
.L_x_0:
[----:B------:R-:W-:-:S00]  /*00e0*/  BRA `(.L_x_0) ;  /* 0xfffffffc00fc7947 */ /* 0x000fc0000383ffff */
[----:B------:R-:W-:-:S00]  /*00f0*/  NOP ;  /* 0x0000000000007918 */ /* 0x000fc00000000000 */
        /* <DEDUP_REMOVED lines=8> */
.L_x_2:


//--------------------- .text._Z13simpleKernel1Pf --------------------------
	.section	.text._Z13simpleKernel1Pf,"ax",@progbits
	.align	128
        .global         _Z13simpleKernel1Pf
        .type           _Z13simpleKernel1Pf,@function
        .size           _Z13simpleKernel1Pf,(.L_x_3 - _Z13simpleKernel1Pf)
        .other          _Z13simpleKernel1Pf,@"STO_CUDA_ENTRY STV_DEFAULT"
_Z13simpleKernel1Pf:
.text._Z13simpleKernel1Pf:
        /* <DEDUP_REMOVED lines=11> */
[----:B--2---:R-:W-:-:S05]  /*00b0*/  FADD R5, R0, 1 ;  /* 0x3f80000000057421 */ /* 0x004fca0000000000 */
[----:B------:R-:W-:Y:S01]  /*00c0*/  STG.E desc[UR4][R2.64], R5 ;  /* 0x0000000502007986 */ /* 0x000fe2000c101904 */
[----:B------:R-:W-:Y:S05]  /*00d0*/  EXIT ;  /* 0x000000000000794d */ /* 0x000fea0003800000 */
.L_x_1:
        /* <DEDUP_REMOVED lines=10> */
.L_x_3:


//--------------------- .nv.shared.reserved.0     --------------------------
	.section	.nv.shared.reserved.0,"aw",@nobits
	.weak		__nv_reservedSMEM_offset_0_alias
	.size		__nv_reservedSMEM_offset_0_alias, 0, 64
	.other		__nv_reservedSMEM_offset_0_alias,@"STO_CUDA_RESERVED_SHARED STV_DEFAULT"
__nv_reservedSMEM_offset_0_alias:
	.zero		0
	.zero		64


//--------------------- .nv.constant0._Z13simpleKernel2Pf --------------------------
	.section	.nv.constant0._Z13simpleKernel2Pf,"a",@progbits
	.sectionflags	@""
	.align	4
.nv.constant0._Z13simpleKernel2Pf:
	.zero		904


//--------------------- .nv.constant0._Z13simpleKernel1Pf --------------------------
	.section	.nv.constant0._Z13simpleKernel1Pf,"a",@progbits
	.sectionflags	@""
	.align	4
.nv.constant0._Z13simpleKernel1Pf:
	.zero		904


//--------------------- SYMBOLS --------------------------

	.type		.nv.reservedSmem.offset0,@object
	.size		.nv.reservedSmem.offset0,0x4
